//
// Generated by NVIDIA NVVM Compiler
//
// Compiler Build ID: CL-36424714
// Cuda compilation tools, release 13.0, V13.0.88
// Based on NVVM 20.0.0
//

.version 9.0
.target sm_100
.address_size 64

	// .globl	_Z4gemmPK6__halfS1_PS_iiiff
// _ZZ4gemmPK6__halfS1_PS_iiiffE3A_s has been demoted
// _ZZ4gemmPK6__halfS1_PS_iiiffE3B_s has been demoted

.visible .entry _Z4gemmPK6__halfS1_PS_iiiff(
	.param .u64 .ptr .align 1 _Z4gemmPK6__halfS1_PS_iiiff_param_0,
	.param .u64 .ptr .align 1 _Z4gemmPK6__halfS1_PS_iiiff_param_1,
	.param .u64 .ptr .align 1 _Z4gemmPK6__halfS1_PS_iiiff_param_2,
	.param .u32 _Z4gemmPK6__halfS1_PS_iiiff_param_3,
	.param .u32 _Z4gemmPK6__halfS1_PS_iiiff_param_4,
	.param .u32 _Z4gemmPK6__halfS1_PS_iiiff_param_5,
	.param .f32 _Z4gemmPK6__halfS1_PS_iiiff_param_6,
	.param .f32 _Z4gemmPK6__halfS1_PS_iiiff_param_7
)
{
	.reg .pred 	%p<12>;
	.reg .b16 	%rs<77>;
	.reg .b32 	%r<46>;
	.reg .b32 	%f<110>;
	.reg .b64 	%rd<13>;
	// demoted variable
	.shared .align 2 .b8 _ZZ4gemmPK6__halfS1_PS_iiiffE3A_s[2048];
	// demoted variable
	.shared .align 2 .b8 _ZZ4gemmPK6__halfS1_PS_iiiffE3B_s[2048];
	ld.param.u64 	%rd4, [_Z4gemmPK6__halfS1_PS_iiiff_param_0];
	ld.param.u64 	%rd5, [_Z4gemmPK6__halfS1_PS_iiiff_param_1];
	ld.param.u64 	%rd6, [_Z4gemmPK6__halfS1_PS_iiiff_param_2];
	ld.param.u32 	%r24, [_Z4gemmPK6__halfS1_PS_iiiff_param_3];
	ld.param.u32 	%r25, [_Z4gemmPK6__halfS1_PS_iiiff_param_4];
	ld.param.u32 	%r26, [_Z4gemmPK6__halfS1_PS_iiiff_param_5];
	ld.param.f32 	%f4, [_Z4gemmPK6__halfS1_PS_iiiff_param_6];
	ld.param.f32 	%f5, [_Z4gemmPK6__halfS1_PS_iiiff_param_7];
	mov.u32 	%r27, %ctaid.y;
	shl.b32 	%r28, %r27, 5;
	mov.u32 	%r43, %tid.y;
	add.s32 	%r2, %r28, %r43;
	mov.u32 	%r29, %ctaid.x;
	shl.b32 	%r3, %r29, 5;
	mov.u32 	%r41, %tid.x;
	add.s32 	%r5, %r3, %r41;
	setp.lt.s32 	%p1, %r26, 1;
	mov.f32 	%f109, 0f00000000;
	@%p1 bra 	$L__BB0_9;
	add.s32 	%r30, %r26, 31;
	shr.u32 	%r31, %r30, 5;
	shl.b32 	%r32, %r43, 5;
	add.s32 	%r33, %r32, %r41;
	shl.b32 	%r34, %r33, 1;
	mov.u32 	%r35, _ZZ4gemmPK6__halfS1_PS_iiiffE3A_s;
	add.s32 	%r6, %r35, %r34;
	mov.u32 	%r36, _ZZ4gemmPK6__halfS1_PS_iiiffE3B_s;
	add.s32 	%r7, %r36, %r34;
	shl.b32 	%r37, %r43, 6;
	add.s32 	%r8, %r35, %r37;
	shl.b32 	%r38, %r41, 1;
	add.s32 	%r9, %r36, %r38;
	neg.s32 	%r45, %r31;
	mad.lo.s32 	%r39, %r43, %r25, %r41;
	add.s32 	%r44, %r39, %r3;
	shl.b32 	%r12, %r25, 5;
	mad.lo.s32 	%r42, %r26, %r2, %r41;
	cvta.to.global.u64 	%rd1, %rd4;
	cvta.to.global.u64 	%rd2, %rd5;
	mov.f32 	%f109, 0f00000000;
$L__BB0_2:
	setp.ge.s32 	%p2, %r2, %r24;
	mul.wide.s32 	%rd7, %r42, 2;
	add.s64 	%rd3, %rd1, %rd7;
	setp.ge.s32 	%p3, %r41, %r26;
	or.pred  	%p4, %p2, %p3;
	@%p4 bra 	$L__BB0_4;
	ld.global.u16 	%rs75, [%rd3];
	bra.uni 	$L__BB0_5;
$L__BB0_4:
	mov.f32 	%f8, 0f00000000;
	// begin inline asm
	{  cvt.rn.f16.f32 %rs75, %f8;}

	// end inline asm
$L__BB0_5:
	setp.ge.s32 	%p5, %r5, %r25;
	st.shared.u16 	[%r6], %rs75;
	setp.ge.s32 	%p6, %r43, %r26;
	or.pred  	%p7, %p5, %p6;
	@%p7 bra 	$L__BB0_7;
	mul.wide.s32 	%rd8, %r44, 2;
	add.s64 	%rd9, %rd2, %rd8;
	ld.global.u16 	%rs76, [%rd9];
	bra.uni 	$L__BB0_8;
$L__BB0_7:
	mov.f32 	%f9, 0f00000000;
	// begin inline asm
	{  cvt.rn.f16.f32 %rs76, %f9;}

	// end inline asm
$L__BB0_8:
	st.shared.u16 	[%r7], %rs76;
	bar.sync 	0;
	ld.shared.u16 	%rs9, [%r8];
	// begin inline asm
	{  cvt.f32.f16 %f10, %rs9;}

	// end inline asm
	ld.shared.u16 	%rs10, [%r9];
	// begin inline asm
	{  cvt.f32.f16 %f11, %rs10;}

	// end inline asm
	fma.rn.f32 	%f74, %f10, %f11, %f109;
	ld.shared.u16 	%rs11, [%r8+2];
	// begin inline asm
	{  cvt.f32.f16 %f12, %rs11;}

	// end inline asm
	ld.shared.u16 	%rs12, [%r9+64];
	// begin inline asm
	{  cvt.f32.f16 %f13, %rs12;}

	// end inline asm
	fma.rn.f32 	%f75, %f12, %f13, %f74;
	ld.shared.u16 	%rs13, [%r8+4];
	// begin inline asm
	{  cvt.f32.f16 %f14, %rs13;}

	// end inline asm
	ld.shared.u16 	%rs14, [%r9+128];
	// begin inline asm
	{  cvt.f32.f16 %f15, %rs14;}

	// end inline asm
	fma.rn.f32 	%f76, %f14, %f15, %f75;
	ld.shared.u16 	%rs15, [%r8+6];
	// begin inline asm
	{  cvt.f32.f16 %f16, %rs15;}

	// end inline asm
	ld.shared.u16 	%rs16, [%r9+192];
	// begin inline asm
	{  cvt.f32.f16 %f17, %rs16;}

	// end inline asm
	fma.rn.f32 	%f77, %f16, %f17, %f76;
	ld.shared.u16 	%rs17, [%r8+8];
	// begin inline asm
	{  cvt.f32.f16 %f18, %rs17;}

	// end inline asm
	ld.shared.u16 	%rs18, [%r9+256];
	// begin inline asm
	{  cvt.f32.f16 %f19, %rs18;}

	// end inline asm
	fma.rn.f32 	%f78, %f18, %f19, %f77;
	ld.shared.u16 	%rs19, [%r8+10];
	// begin inline asm
	{  cvt.f32.f16 %f20, %rs19;}

	// end inline asm
	ld.shared.u16 	%rs20, [%r9+320];
	// begin inline asm
	{  cvt.f32.f16 %f21, %rs20;}

	// end inline asm
	fma.rn.f32 	%f79, %f20, %f21, %f78;
	ld.shared.u16 	%rs21, [%r8+12];
	// begin inline asm
	{  cvt.f32.f16 %f22, %rs21;}

	// end inline asm
	ld.shared.u16 	%rs22, [%r9+384];
	// begin inline asm
	{  cvt.f32.f16 %f23, %rs22;}

	// end inline asm
	fma.rn.f32 	%f80, %f22, %f23, %f79;
	ld.shared.u16 	%rs23, [%r8+14];
	// begin inline asm
	{  cvt.f32.f16 %f24, %rs23;}

	// end inline asm
	ld.shared.u16 	%rs24, [%r9+448];
	// begin inline asm
	{  cvt.f32.f16 %f25, %rs24;}

	// end inline asm
	fma.rn.f32 	%f81, %f24, %f25, %f80;
	ld.shared.u16 	%rs25, [%r8+16];
	// begin inline asm
	{  cvt.f32.f16 %f26, %rs25;}

	// end inline asm
	ld.shared.u16 	%rs26, [%r9+512];
	// begin inline asm
	{  cvt.f32.f16 %f27, %rs26;}

	// end inline asm
	fma.rn.f32 	%f82, %f26, %f27, %f81;
	ld.shared.u16 	%rs27, [%r8+18];
	// begin inline asm
	{  cvt.f32.f16 %f28, %rs27;}

	// end inline asm
	ld.shared.u16 	%rs28, [%r9+576];
	// begin inline asm
	{  cvt.f32.f16 %f29, %rs28;}

	// end inline asm
	fma.rn.f32 	%f83, %f28, %f29, %f82;
	ld.shared.u16 	%rs29, [%r8+20];
	// begin inline asm
	{  cvt.f32.f16 %f30, %rs29;}

	// end inline asm
	ld.shared.u16 	%rs30, [%r9+640];
	// begin inline asm
	{  cvt.f32.f16 %f31, %rs30;}

	// end inline asm
	fma.rn.f32 	%f84, %f30, %f31, %f83;
	ld.shared.u16 	%rs31, [%r8+22];
	// begin inline asm
	{  cvt.f32.f16 %f32, %rs31;}

	// end inline asm
	ld.shared.u16 	%rs32, [%r9+704];
	// begin inline asm
	{  cvt.f32.f16 %f33, %rs32;}

	// end inline asm
	fma.rn.f32 	%f85, %f32, %f33, %f84;
	ld.shared.u16 	%rs33, [%r8+24];
	// begin inline asm
	{  cvt.f32.f16 %f34, %rs33;}

	// end inline asm
	ld.shared.u16 	%rs34, [%r9+768];
	// begin inline asm
	{  cvt.f32.f16 %f35, %rs34;}

	// end inline asm
	fma.rn.f32 	%f86, %f34, %f35, %f85;
	ld.shared.u16 	%rs35, [%r8+26];
	// begin inline asm
	{  cvt.f32.f16 %f36, %rs35;}

	// end inline asm
	ld.shared.u16 	%rs36, [%r9+832];
	// begin inline asm
	{  cvt.f32.f16 %f37, %rs36;}

	// end inline asm
	fma.rn.f32 	%f87, %f36, %f37, %f86;
	ld.shared.u16 	%rs37, [%r8+28];
	// begin inline asm
	{  cvt.f32.f16 %f38, %rs37;}

	// end inline asm
	ld.shared.u16 	%rs38, [%r9+896];
	// begin inline asm
	{  cvt.f32.f16 %f39, %rs38;}

	// end inline asm
	fma.rn.f32 	%f88, %f38, %f39, %f87;
	ld.shared.u16 	%rs39, [%r8+30];
	// begin inline asm
	{  cvt.f32.f16 %f40, %rs39;}

	// end inline asm
	ld.shared.u16 	%rs40, [%r9+960];
	// begin inline asm
	{  cvt.f32.f16 %f41, %rs40;}

	// end inline asm
	fma.rn.f32 	%f89, %f40, %f41, %f88;
	ld.shared.u16 	%rs41, [%r8+32];
	// begin inline asm
	{  cvt.f32.f16 %f42, %rs41;}

	// end inline asm
	ld.shared.u16 	%rs42, [%r9+1024];
	// begin inline asm
	{  cvt.f32.f16 %f43, %rs42;}

	// end inline asm
	fma.rn.f32 	%f90, %f42, %f43, %f89;
	ld.shared.u16 	%rs43, [%r8+34];
	// begin inline asm
	{  cvt.f32.f16 %f44, %rs43;}

	// end inline asm
	ld.shared.u16 	%rs44, [%r9+1088];
	// begin inline asm
	{  cvt.f32.f16 %f45, %rs44;}

	// end inline asm
	fma.rn.f32 	%f91, %f44, %f45, %f90;
	ld.shared.u16 	%rs45, [%r8+36];
	// begin inline asm
	{  cvt.f32.f16 %f46, %rs45;}

	// end inline asm
	ld.shared.u16 	%rs46, [%r9+1152];
	// begin inline asm
	{  cvt.f32.f16 %f47, %rs46;}

	// end inline asm
	fma.rn.f32 	%f92, %f46, %f47, %f91;
	ld.shared.u16 	%rs47, [%r8+38];
	// begin inline asm
	{  cvt.f32.f16 %f48, %rs47;}

	// end inline asm
	ld.shared.u16 	%rs48, [%r9+1216];
	// begin inline asm
	{  cvt.f32.f16 %f49, %rs48;}

	// end inline asm
	fma.rn.f32 	%f93, %f48, %f49, %f92;
	ld.shared.u16 	%rs49, [%r8+40];
	// begin inline asm
	{  cvt.f32.f16 %f50, %rs49;}

	// end inline asm
	ld.shared.u16 	%rs50, [%r9+1280];
	// begin inline asm
	{  cvt.f32.f16 %f51, %rs50;}

	// end inline asm
	fma.rn.f32 	%f94, %f50, %f51, %f93;
	ld.shared.u16 	%rs51, [%r8+42];
	// begin inline asm
	{  cvt.f32.f16 %f52, %rs51;}

	// end inline asm
	ld.shared.u16 	%rs52, [%r9+1344];
	// begin inline asm
	{  cvt.f32.f16 %f53, %rs52;}

	// end inline asm
	fma.rn.f32 	%f95, %f52, %f53, %f94;
	ld.shared.u16 	%rs53, [%r8+44];
	// begin inline asm
	{  cvt.f32.f16 %f54, %rs53;}

	// end inline asm
	ld.shared.u16 	%rs54, [%r9+1408];
	// begin inline asm
	{  cvt.f32.f16 %f55, %rs54;}

	// end inline asm
	fma.rn.f32 	%f96, %f54, %f55, %f95;
	ld.shared.u16 	%rs55, [%r8+46];
	// begin inline asm
	{  cvt.f32.f16 %f56, %rs55;}

	// end inline asm
	ld.shared.u16 	%rs56, [%r9+1472];
	// begin inline asm
	{  cvt.f32.f16 %f57, %rs56;}

	// end inline asm
	fma.rn.f32 	%f97, %f56, %f57, %f96;
	ld.shared.u16 	%rs57, [%r8+48];
	// begin inline asm
	{  cvt.f32.f16 %f58, %rs57;}

	// end inline asm
	ld.shared.u16 	%rs58, [%r9+1536];
	// begin inline asm
	{  cvt.f32.f16 %f59, %rs58;}

	// end inline asm
	fma.rn.f32 	%f98, %f58, %f59, %f97;
	ld.shared.u16 	%rs59, [%r8+50];
	// begin inline asm
	{  cvt.f32.f16 %f60, %rs59;}

	// end inline asm
	ld.shared.u16 	%rs60, [%r9+1600];
	// begin inline asm
	{  cvt.f32.f16 %f61, %rs60;}

	// end inline asm
	fma.rn.f32 	%f99, %f60, %f61, %f98;
	ld.shared.u16 	%rs61, [%r8+52];
	// begin inline asm
	{  cvt.f32.f16 %f62, %rs61;}

	// end inline asm
	ld.shared.u16 	%rs62, [%r9+1664];
	// begin inline asm
	{  cvt.f32.f16 %f63, %rs62;}

	// end inline asm
	fma.rn.f32 	%f100, %f62, %f63, %f99;
	ld.shared.u16 	%rs63, [%r8+54];
	// begin inline asm
	{  cvt.f32.f16 %f64, %rs63;}

	// end inline asm
	ld.shared.u16 	%rs64, [%r9+1728];
	// begin inline asm
	{  cvt.f32.f16 %f65, %rs64;}

	// end inline asm
	fma.rn.f32 	%f101, %f64, %f65, %f100;
	ld.shared.u16 	%rs65, [%r8+56];
	// begin inline asm
	{  cvt.f32.f16 %f66, %rs65;}

	// end inline asm
	ld.shared.u16 	%rs66, [%r9+1792];
	// begin inline asm
	{  cvt.f32.f16 %f67, %rs66;}

	// end inline asm
	fma.rn.f32 	%f102, %f66, %f67, %f101;
	ld.shared.u16 	%rs67, [%r8+58];
	// begin inline asm
	{  cvt.f32.f16 %f68, %rs67;}

	// end inline asm
	ld.shared.u16 	%rs68, [%r9+1856];
	// begin inline asm
	{  cvt.f32.f16 %f69, %rs68;}

	// end inline asm
	fma.rn.f32 	%f103, %f68, %f69, %f102;
	ld.shared.u16 	%rs69, [%r8+60];
	// begin inline asm
	{  cvt.f32.f16 %f70, %rs69;}

	// end inline asm
	ld.shared.u16 	%rs70, [%r9+1920];
	// begin inline asm
	{  cvt.f32.f16 %f71, %rs70;}

	// end inline asm
	fma.rn.f32 	%f104, %f70, %f71, %f103;
	ld.shared.u16 	%rs71, [%r8+62];
	// begin inline asm
	{  cvt.f32.f16 %f72, %rs71;}

	// end inline asm
	ld.shared.u16 	%rs72, [%r9+1984];
	// begin inline asm
	{  cvt.f32.f16 %f73, %rs72;}

	// end inline asm
	fma.rn.f32 	%f109, %f72, %f73, %f104;
	bar.sync 	0;
	add.s32 	%r45, %r45, 1;
	setp.ne.s32 	%p8, %r45, 0;
	add.s32 	%r44, %r44, %r12;
	add.s32 	%r43, %r43, 32;
	add.s32 	%r42, %r42, 32;
	add.s32 	%r41, %r41, 32;
	@%p8 bra 	$L__BB0_2;
$L__BB0_9:
	setp.ge.s32 	%p9, %r2, %r24;
	setp.ge.s32 	%p10, %r5, %r25;
	or.pred  	%p11, %p9, %p10;
	@%p11 bra 	$L__BB0_11;
	mad.lo.s32 	%r40, %r25, %r2, %r5;
	cvta.to.global.u64 	%rd10, %rd6;
	mul.wide.s32 	%rd11, %r40, 2;
	add.s64 	%rd12, %rd10, %rd11;
	ld.global.u16 	%rs73, [%rd12];
	// begin inline asm
	{  cvt.f32.f16 %f105, %rs73;}

	// end inline asm
	mul.f32 	%f107, %f5, %f105;
	fma.rn.f32 	%f106, %f4, %f109, %f107;
	// begin inline asm
	{  cvt.rn.f16.f32 %rs74, %f106;}

	// end inline asm
	st.global.u16 	[%rd12], %rs74;
$L__BB0_11:
	ret;

}


// ===== COMPILED SASS (sm_100) =====

	.target	sm_100

	.elftype	@"ET_EXEC"


//--------------------- .note.nv.tkinfo           --------------------------
	.section	.note.nv.tkinfo,"",@"SHT_NOTE"
	.sectionflags	@"SHF_NOTE_NV_TKINFO"
	.tkinfo
        /*0018*/ 	.word	0x00000002
        /*0030*/ 	.string	""
        /*0030*/ 	.string	"ptxas"
        /*0030*/ 	.string	"Cuda compilation tools, release 13.0, V13.0.88"
        /*0030*/ 	.string	"Build cuda_13.0.r13.0/compiler.36424714_0"
        /*0030*/ 	.string	"-arch sm_100 -m 64 "



//--------------------- .note.nv.cuinfo           --------------------------
	.section	.note.nv.cuinfo,"",@"SHT_NOTE"
	.sectionflags	@"SHF_NOTE_NV_CUINFO"
        /*0018*/ 	.short	0x0002
        /*001a*/ 	.short	0x0064
        /*001c*/ 	.short	0x0082
	.zero		2


//--------------------- .nv.info                  --------------------------
	.section	.nv.info,"",@"SHT_CUDA_INFO"
	.align	4


	//----- nvinfo : EIATTR_REGCOUNT
	.align		4
        /*0000*/ 	.byte	0x04, 0x2f
        /*0002*/ 	.short	(.L_1 - .L_0)
	.align		4
.L_0:
        /*0004*/ 	.word	index@(_Z4gemmPK6__halfS1_PS_iiiff)
        /*0008*/ 	.word	0x0000001e


	//----- nvinfo : EIATTR_FRAME_SIZE
	.align		4
.L_1:
        /*000c*/ 	.byte	0x04, 0x11
        /*000e*/ 	.short	(.L_3 - .L_2)
	.align		4
.L_2:
        /*0010*/ 	.word	index@(_Z4gemmPK6__halfS1_PS_iiiff)
        /*0014*/ 	.word	0x00000000


	//----- nvinfo : EIATTR_MIN_STACK_SIZE
	.align		4
.L_3:
        /*0018*/ 	.byte	0x04, 0x12
        /*001a*/ 	.short	(.L_5 - .L_4)
	.align		4
.L_4:
        /*001c*/ 	.word	index@(_Z4gemmPK6__halfS1_PS_iiiff)
        /*0020*/ 	.word	0x00000000
.L_5:


//--------------------- .nv.compat                --------------------------
	.section	.nv.compat,"",@"SHT_CUDA_COMPAT_INFO"
	.align	4
        /*0000*/ 	.byte	0x02, 0x09, 0x00, 0x00, 0x02, 0x02, 0x01, 0x00, 0x02, 0x05, 0x05, 0x00, 0x03, 0x07, 0x01, 0x01
        /*0010*/ 	.byte	0x02, 0x03, 0x00, 0x00, 0x02, 0x06, 0x01, 0x00, 0x04, 0x0b, 0x08, 0x00, 0x09, 0x00, 0x00, 0x00
        /*0020*/ 	.byte	0x00, 0x00, 0x00, 0x00


//--------------------- .nv.info._Z4gemmPK6__halfS1_PS_iiiff --------------------------
	.section	.nv.info._Z4gemmPK6__halfS1_PS_iiiff,"",@"SHT_CUDA_INFO"
	.sectionflags	@""
	.align	4


	//----- nvinfo : EIATTR_CUDA_API_VERSION
	.align		4
        /*0000*/ 	.byte	0x04, 0x37
        /*0002*/ 	.short	(.L_7 - .L_6)
.L_6:
        /*0004*/ 	.word	0x00000082


	//----- nvinfo : EIATTR_KPARAM_INFO
	.align		4
.L_7:
        /*0008*/ 	.byte	0x04, 0x17
        /*000a*/ 	.short	(.L_9 - .L_8)
.L_8:
        /*000c*/ 	.word	0x00000000
        /*0010*/ 	.short	0x0007
        /*0012*/ 	.short	0x0028
        /*0014*/ 	.byte	0x00, 0xf0, 0x11, 0x00


	//----- nvinfo : EIATTR_KPARAM_INFO
	.align		4
.L_9:
        /*0018*/ 	.byte	0x04, 0x17
        /*001a*/ 	.short	(.L_11 - .L_10)
.L_10:
        /*001c*/ 	.word	0x00000000
        /*0020*/ 	.short	0x0006
        /*0022*/ 	.short	0x0024
        /*0024*/ 	.byte	0x00, 0xf0, 0x11, 0x00


	//----- nvinfo : EIATTR_KPARAM_INFO
	.align		4
.L_11:
        /*0028*/ 	.byte	0x04, 0x17
        /*002a*/ 	.short	(.L_13 - .L_12)
.L_12:
        /*002c*/ 	.word	0x00000000
        /*0030*/ 	.short	0x0005
        /*0032*/ 	.short	0x0020
        /*0034*/ 	.byte	0x00, 0xf0, 0x11, 0x00


	//----- nvinfo : EIATTR_KPARAM_INFO
	.align		4
.L_13:
        /*0038*/ 	.byte	0x04, 0x17
        /*003a*/ 	.short	(.L_15 - .L_14)
.L_14:
        /*003c*/ 	.word	0x00000000
        /*0040*/ 	.short	0x0004
        /*0042*/ 	.short	0x001c
        /*0044*/ 	.byte	0x00, 0xf0, 0x11, 0x00


	//----- nvinfo : EIATTR_KPARAM_INFO
	.align		4
.L_15:
        /*0048*/ 	.byte	0x04, 0x17
        /*004a*/ 	.short	(.L_17 - .L_16)
.L_16:
        /*004c*/ 	.word	0x00000000
        /*0050*/ 	.short	0x0003
        /*0052*/ 	.short	0x0018
        /*0054*/ 	.byte	0x00, 0xf0, 0x11, 0x00


	//----- nvinfo : EIATTR_KPARAM_INFO
	.align		4
.L_17:
        /*0058*/ 	.byte	0x04, 0x17
        /*005a*/ 	.short	(.L_19 - .L_18)
.L_18:
        /*005c*/ 	.word	0x00000000
        /*0060*/ 	.short	0x0002
        /*0062*/ 	.short	0x0010
        /*0064*/ 	.byte	0x00, 0xf5, 0x21, 0x00


	//----- nvinfo : EIATTR_KPARAM_INFO
	.align		4
.L_19:
        /*0068*/ 	.byte	0x04, 0x17
        /*006a*/ 	.short	(.L_21 - .L_20)
.L_20:
        /*006c*/ 	.word	0x00000000
        /*0070*/ 	.short	0x0001
        /*0072*/ 	.short	0x0008
        /*0074*/ 	.byte	0x00, 0xf5, 0x21, 0x00


	//----- nvinfo : EIATTR_KPARAM_INFO
	.align		4
.L_21:
        /*0078*/ 	.byte	0x04, 0x17
        /*007a*/ 	.short	(.L_23 - .L_22)
.L_22:
        /*007c*/ 	.word	0x00000000
        /*0080*/ 	.short	0x0000
        /*0082*/ 	.short	0x0000
        /*0084*/ 	.byte	0x00, 0xf5, 0x21, 0x00


	//----- nvinfo : EIATTR_SPARSE_MMA_MASK
	.align		4
.L_23:
        /*0088*/ 	.byte	0x03, 0x50
        /*008a*/ 	.short	0x0000


	//----- nvinfo : EIATTR_MAXREG_COUNT
	.align		4
        /*008c*/ 	.byte	0x03, 0x1b
        /*008e*/ 	.short	0x00ff


	//----- nvinfo : EIATTR_NUM_BARRIERS
	.align		4
        /*0090*/ 	.byte	0x02, 0x4c
        /*0092*/ 	.byte	0x01
	.zero		1


	//----- nvinfo : EIATTR_MERCURY_ISA_VERSION
	.align		4
        /*0094*/ 	.byte	0x03, 0x5f
        /*0096*/ 	.short	0x0101


	//----- nvinfo : EIATTR_VRC_CTA_INIT_COUNT
	.align		4
        /*0098*/ 	.byte	0x02, 0x4a
	.zero		1
	.zero		1


	//----- nvinfo : EIATTR_EXIT_INSTR_OFFSETS
	.align		4
        /*009c*/ 	.byte	0x04, 0x1c
        /*009e*/ 	.short	(.L_25 - .L_24)


	//   ....[0]....
.L_24:
        /*00a0*/ 	.word	0x00000c30


	//   ....[1]....
        /*00a4*/ 	.word	0x00000cf0


	//----- nvinfo : EIATTR_CBANK_PARAM_SIZE
	.align		4
.L_25:
        /*00a8*/ 	.byte	0x03, 0x19
        /*00aa*/ 	.short	0x002c


	//----- nvinfo : EIATTR_PARAM_CBANK
	.align		4
        /*00ac*/ 	.byte	0x04, 0x0a
        /*00ae*/ 	.short	(.L_27 - .L_26)
	.align		4
.L_26:
        /*00b0*/ 	.word	index@(.nv.constant0._Z4gemmPK6__halfS1_PS_iiiff)
        /*00b4*/ 	.short	0x0380
        /*00b6*/ 	.short	0x002c


	//----- nvinfo : EIATTR_SW_WAR
	.align		4
.L_27:
        /*00b8*/ 	.byte	0x04, 0x36
        /*00ba*/ 	.short	(.L_29 - .L_28)
.L_28:
        /*00bc*/ 	.word	0x00000008
.L_29:


//--------------------- .nv.callgraph             --------------------------
	.section	.nv.callgraph,"",@"SHT_CUDA_CALLGRAPH"
	.align	4
	.sectionentsize	8
	.align		4
        /*0000*/ 	.word	0x00000000
	.align		4
        /*0004*/ 	.word	0xffffffff
	.align		4
        /*0008*/ 	.word	0x00000000
	.align		4
        /*000c*/ 	.word	0xfffffffe
	.align		4
        /*0010*/ 	.word	0x00000000
	.align		4
        /*0014*/ 	.word	0xfffffffd
	.align		4
        /*0018*/ 	.word	0x00000000
	.align		4
        /*001c*/ 	.word	0xfffffffc


//--------------------- .text._Z4gemmPK6__halfS1_PS_iiiff --------------------------
	.section	.text._Z4gemmPK6__halfS1_PS_iiiff,"ax",@progbits
	.align	128
        .global         _Z4gemmPK6__halfS1_PS_iiiff
        .type           _Z4gemmPK6__halfS1_PS_iiiff,@function
        .size           _Z4gemmPK6__halfS1_PS_iiiff,(.L_x_3 - _Z4gemmPK6__halfS1_PS_iiiff)
        .other          _Z4gemmPK6__halfS1_PS_iiiff,@"STO_CUDA_ENTRY STV_DEFAULT"
_Z4gemmPK6__halfS1_PS_iiiff:
.text._Z4gemmPK6__halfS1_PS_iiiff:
[----:B------:R-:W-:Y:S01]  /*0000*/  LDC R1, c[0x0][0x37c] ;  /* 0x0000df00ff017b82 */ /* 0x000fe20000000800 */
[----:B------:R-:W0:Y:S01]  /*0010*/  S2R R10, SR_CTAID.Y ;  /* 0x00000000000a7919 */ /* 0x000e220000002600 */
[----:B------:R-:W1:Y:S01]  /*0020*/  LDCU UR10, c[0x0][0x3a0] ;  /* 0x00007400ff0a77ac */ /* 0x000e620008000800 */
[----:B------:R-:W-:Y:S01]  /*0030*/  HFMA2 R20, -RZ, RZ, 0, 0 ;  /* 0x00000000ff147431 */ /* 0x000fe200000001ff */
[----:B------:R-:W0:Y:S01]  /*0040*/  S2R R0, SR_TID.Y ;  /* 0x0000000000007919 */ /* 0x000e220000002200 */
[----:B------:R-:W2:Y:S01]  /*0050*/  LDCU.64 UR8, c[0x0][0x358] ;  /* 0x00006b00ff0877ac */ /* 0x000ea20008000a00 */
[----:B------:R-:W3:Y:S01]  /*0060*/  S2R R4, SR_CTAID.X ;  /* 0x0000000000047919 */ /* 0x000ee20000002500 */
[----:B------:R-:W3:Y:S01]  /*0070*/  S2R R13, SR_TID.X ;  /* 0x00000000000d7919 */ /* 0x000ee20000002100 */
[----:B-1----:R-:W-:Y:S01]  /*0080*/  UISETP.GE.AND UP0, UPT, UR10, 0x1, UPT ;  /* 0x000000010a00788c */ /* 0x002fe2000bf06270 */
[----:B0-----:R-:W-:Y:S02]  /*0090*/  LEA R10, R10, R0, 0x5 ;  /* 0x000000000a0a7211 */ /* 0x001fe400078e28ff */
[----:B---3--:R-:W-:-:S06]  /*00a0*/  LEA R11, R4, R13, 0x5 ;  /* 0x0000000d040b7211 */ /* 0x008fcc00078e28ff */
[----:B--2---:R-:W-:Y:S05]  /*00b0*/  BRA.U !UP0, `(.L_x_0) ;  /* 0x0000000908d07547 */ /* 0x004fea000b800000 */
[----:B------:R-:W0:Y:S01]  /*00c0*/  S2UR UR7, SR_CgaCtaId ;  /* 0x00000000000779c3 */ /* 0x000e220000008800 */
[----:B------:R-:W1:Y:S01]  /*00d0*/  LDCU UR6, c[0x0][0x39c] ;  /* 0x00007380ff0677ac */ /* 0x000e620008000800 */
[----:B------:R-:W-:Y:S01]  /*00e0*/  LEA R19, R0, R13, 0x5 ;  /* 0x0000000d00137211 */ /* 0x000fe200078e28ff */
[--C-:B------:R-:W-:Y:S01]  /*00f0*/  IMAD R15, R10, UR10, R13.reuse ;  /* 0x0000000a0a0f7c24 */ /* 0x100fe2000f8e020d */
[----:B------:R-:W-:Y:S01]  /*0100*/  MOV R20, RZ ;  /* 0x000000ff00147202 */ /* 0x000fe20000000f00 */
[----:B------:R-:W-:Y:S01]  /*0110*/  UMOV UR5, 0x400 ;  /* 0x0000040000057882 */ /* 0x000fe20000000000 */
[----:B------:R-:W-:Y:S02]  /*0120*/  UIADD3 UR4, UPT, UPT, UR10, 0x1f, URZ ;  /* 0x0000001f0a047890 */ /* 0x000fe4000fffe0ff */
[----:B------:R-:W2:Y:S01]  /*0130*/  LDC R12, c[0x0][0x39c] ;  /* 0x0000e700ff0c7b82 */ /* 0x000ea20000000800 */
[----:B------:R-:W3:Y:S01]  /*0140*/  LDCU UR12, c[0x0][0x3a0] ;  /* 0x00007400ff0c77ac */ /* 0x000ee20008000800 */
[----:B------:R-:W-:Y:S01]  /*0150*/  USHF.R.U32.HI UR4, URZ, 0x5, UR4 ;  /* 0x00000005ff047899 */ /* 0x000fe20008011604 */
[----:B------:R-:W4:Y:S05]  /*0160*/  LDCU UR11, c[0x0][0x398] ;  /* 0x00007300ff0b77ac */ /* 0x000f2a0008000800 */
[----:B------:R-:W2:Y:S01]  /*0170*/  LDC.64 R2, c[0x0][0x380] ;  /* 0x0000e000ff027b82 */ /* 0x000ea20000000a00 */
[----:B-1----:R-:W-:Y:S01]  /*0180*/  IMAD R17, R0, UR6, R13 ;  /* 0x0000000600117c24 */ /* 0x002fe2000f8e020d */
[----:B------:R-:W-:-:S02]  /*0190*/  UIADD3 UR6, UPT, UPT, UR5, 0x800, URZ ;  /* 0x0000080005067890 */ /* 0x000fc4000fffe0ff */
[----:B------:R-:W-:Y:S02]  /*01a0*/  UIADD3 UR4, UPT, UPT, -UR4, URZ, URZ ;  /* 0x000000ff04047290 */ /* 0x000fe4000fffe1ff */
[----:B0-----:R-:W-:Y:S01]  /*01b0*/  ULEA UR5, UR7, UR5, 0x18 ;  /* 0x0000000507057291 */ /* 0x001fe2000f8ec0ff */
[----:B------:R-:W-:Y:S01]  /*01c0*/  LEA R17, R4, R17, 0x5 ;  /* 0x0000001104117211 */ /* 0x000fe200078e28ff */
[----:B------:R-:W-:-:S04]  /*01d0*/  ULEA UR6, UR7, UR6, 0x18 ;  /* 0x0000000607067291 */ /* 0x000fc8000f8ec0ff */
[C---:B------:R-:W-:Y:S02]  /*01e0*/  LEA R16, R19.reuse, UR5, 0x1 ;  /* 0x0000000513107c11 */ /* 0x040fe4000f8e08ff */
[----:B------:R-:W-:Y:S02]  /*01f0*/  LEA R18, R0, UR5, 0x6 ;  /* 0x0000000500127c11 */ /* 0x000fe4000f8e30ff */
[----:B------:R-:W-:Y:S02]  /*0200*/  LEA R19, R19, UR6, 0x1 ;  /* 0x0000000613137c11 */ /* 0x000fe4000f8e08ff */
[----:B---34-:R-:W-:-:S07]  /*0210*/  LEA R14, R13, UR6, 0x1 ;  /* 0x000000060d0e7c11 */ /* 0x018fce000f8e08ff */
.L_x_1:
[----:B------:R-:W-:Y:S01]  /*0220*/  ISETP.GE.AND P0, PT, R0, UR12, PT ;  /* 0x0000000c00007c0c */ /* 0x000fe2000bf06270 */
[----:B--2---:R-:W-:Y:S01]  /*0230*/  IMAD.WIDE R4, R15, 0x2, R2 ;  /* 0x000000020f047825 */ /* 0x004fe200078e0202 */
[----:B------:R-:W-:Y:S02]  /*0240*/  ISETP.GE.AND P1, PT, R13, UR12, PT ;  /* 0x0000000c0d007c0c */ /* 0x000fe4000bf26270 */
[----:B------:R-:W-:Y:S02]  /*0250*/  ISETP.GE.OR P0, PT, R11, R12, P0 ;  /* 0x0000000c0b00720c */ /* 0x000fe40000706670 */
[----:B------:R-:W-:-:S11]  /*0260*/  ISETP.GE.OR P1, PT, R10, UR11, P1 ;  /* 0x0000000b0a007c0c */ /* 0x000fd60008f26670 */
[----:B------:R-:W0:Y:S02]  /*0270*/  @!P0 LDC.64 R6, c[0x0][0x388] ;  /* 0x0000e200ff068b82 */ /* 0x000e240000000a00 */
[----:B------:R-:W2:Y:S01]  /*0280*/  @!P1 LDG.E.U16 R23, desc[UR8][R4.64] ;  /* 0x0000000804179981 */ /* 0x000ea2000c1e1500 */
[----:B0-----:R-:W-:-:S05]  /*0290*/  @!P0 IMAD.WIDE R8, R17, 0x2, R6 ;  /* 0x0000000211088825 */ /* 0x001fca00078e0206 */
[----:B------:R-:W3:Y:S01]  /*02a0*/  @!P0 LDG.E.U16 R24, desc[UR8][R8.64] ;  /* 0x0000000808188981 */ /* 0x000ee2000c1e1500 */
[----:B------:R-:W-:-:S05]  /*02b0*/  @P1 PRMT R23, RZ, 0x7610, R23 ;  /* 0x00007610ff171816 */ /* 0x000fca0000000017 */
[----:B--2---:R-:W-:Y:S01]  /*02c0*/  STS.U16 [R16], R23 ;  /* 0x0000001710007388 */ /* 0x004fe20000000400 */
[----:B------:R-:W-:-:S05]  /*02d0*/  @P0 PRMT R24, RZ, 0x7610, R24 ;  /* 0x00007610ff180816 */ /* 0x000fca0000000018 */
[----:B---3--:R-:W-:Y:S01]  /*02e0*/  STS.U16 [R19], R24 ;  /* 0x0000001813007388 */ /* 0x008fe20000000400 */
[----:B------:R-:W-:Y:S06]  /*02f0*/  BAR.SYNC.DEFER_BLOCKING 0x0 ;  /* 0x0000000000007b1d */ /* 0x000fec0000010000 */
[----:B------:R-:W0:Y:S04]  /*0300*/  LDS.U16 R25, [R14] ;  /* 0x000000000e197984 */ /* 0x000e280000000400 */
[----:B------:R-:W1:Y:S04]  /*0310*/  LDS.64 R6, [R18] ;  /* 0x0000000012067984 */ /* 0x000e680000000a00 */
[----:B------:R-:W2:Y:S04]  /*0320*/  LDS.U16 R26, [R14+0x40] ;  /* 0x000040000e1a7984 */ /* 0x000ea80000000400 */
[----:B------:R-:W3:Y:S04]  /*0330*/  LDS.U16 R22, [R14+0x80] ;  /* 0x000080000e167984 */ /* 0x000ee80000000400 */
[----:B------:R-:W4:Y:S04]  /*0340*/  LDS.U16 R21, [R14+0xc0] ;  /* 0x0000c0000e157984 */ /* 0x000f280000000400 */
[----:B------:R-:W5:Y:S04]  /*0350*/  LDS.U16 R9, [R14+0x100] ;  /* 0x000100000e097984 */ /* 0x000f680000000400 */
[----:B------:R-:W5:Y:S04]  /*0360*/  LDS.64 R4, [R18+0x8] ;  /* 0x0000080012047984 */ /* 0x000f680000000a00 */
[----:B------:R-:W5:Y:S04]  /*0370*/  LDS.U16 R8, [R14+0x140] ;  /* 0x000140000e087984 */ /* 0x000f680000000400 */
[----:B------:R-:W-:Y:S01]  /*0380*/  LDS.U16 R24, [R14+0x200] ;  /* 0x000200000e187984 */ /* 0x000fe20000000400 */
[----:B0-----:R-:W-:-:S02]  /*0390*/  HADD2.F32 R25, -RZ, R25.H0_H0 ;  /* 0x20000019ff197230 */ /* 0x001fc40000004100 */
[----:B-1----:R-:W-:-:S05]  /*03a0*/  HADD2.F32 R23, -RZ, R6.H0_H0 ;  /* 0x20000006ff177230 */ /* 0x002fca0000004100 */
[----:B------:R-:W-:Y:S02]  /*03b0*/  FFMA R25, R23, R25, R20 ;  /* 0x0000001917197223 */ /* 0x000fe40000000014 */
[----:B------:R-:W0:Y:S01]  /*03c0*/  LDS.U16 R23, [R14+0x180] ;  /* 0x000180000e177984 */ /* 0x000e220000000400 */
[----:B------:R-:W-:Y:S02]  /*03d0*/  HADD2.F32 R6, -RZ, R6.H1_H1 ;  /* 0x30000006ff067230 */ /* 0x000fe40000004100 */
[----:B--2---:R-:W-:Y:S01]  /*03e0*/  HADD2.F32 R26, -RZ, R26.H0_H0 ;  /* 0x2000001aff1a7230 */ /* 0x004fe20000004100 */
[----:B------:R-:W1:Y:S01]  /*03f0*/  LDS.U16 R20, [R14+0x1c0] ;  /* 0x0001c0000e147984 */ /* 0x000e620000000400 */
[----:B---3--:R-:W-:-:S03]  /*0400*/  HADD2.F32 R22, -RZ, R22.H0_H0 ;  /* 0x20000016ff167230 */ /* 0x008fc60000004100 */
[----:B------:R-:W-:Y:S01]  /*0410*/  FFMA R6, R6, R26, R25 ;  /* 0x0000001a06067223 */ /* 0x000fe20000000019 */
[--C-:B------:R-:W-:Y:S02]  /*0420*/  HADD2.F32 R25, -RZ, R7.reuse.H0_H0 ;  /* 0x20000007ff197230 */ /* 0x100fe40000004100 */
[----:B------:R-:W-:-:S03]  /*0430*/  HADD2.F32 R27, -RZ, R7.H1_H1 ;  /* 0x30000007ff1b7230 */ /* 0x000fc60000004100 */
[----:B------:R-:W-:Y:S02]  /*0440*/  FFMA R22, R25, R22, R6 ;  /* 0x0000001619167223 */ /* 0x000fe40000000006 */
[----:B------:R-:W2:Y:S01]  /*0450*/  LDS.64 R6, [R18+0x10] ;  /* 0x0000100012067984 */ /* 0x000ea20000000a00 */
[----:B----4-:R-:W-:-:S03]  /*0460*/  HADD2.F32 R21, -RZ, R21.H0_H0 ;  /* 0x20000015ff157230 */ /* 0x010fc60000004100 */
[----:B------:R-:W3:Y:S01]  /*0470*/  LDS.U16 R25, [R14+0x240] ;  /* 0x000240000e197984 */ /* 0x000ee20000000400 */
[----:B-----5:R-:W-:Y:S02]  /*0480*/  HADD2.F32 R9, -RZ, R9.H0_H0 ;  /* 0x20000009ff097230 */ /* 0x020fe40000004100 */
[----:B------:R-:W-:Y:S01]  /*0490*/  FFMA R21, R27, R21, R22 ;  /* 0x000000151b157223 */ /* 0x000fe20000000016 */
[--C-:B------:R-:W-:Y:S02]  /*04a0*/  HADD2.F32 R22, -RZ, R4.reuse.H0_H0 ;  /* 0x20000004ff167230 */ /* 0x100fe40000004100 */
[----:B------:R-:W-:-:S03]  /*04b0*/  HADD2.F32 R4, -RZ, R4.H1_H1 ;  /* 0x30000004ff047230 */ /* 0x000fc60000004100 */
[----:B------:R-:W-:Y:S02]  /*04c0*/  FFMA R9, R22, R9, R21 ;  /* 0x0000000916097223 */ /* 0x000fe40000000015 */
[----:B------:R-:W4:Y:S01]  /*04d0*/  LDS.U16 R22, [R14+0x280] ;  /* 0x000280000e167984 */ /* 0x000f220000000400 */
[----:B------:R-:W-:-:S03]  /*04e0*/  HADD2.F32 R8, -RZ, R8.H0_H0 ;  /* 0x20000008ff087230 */ /* 0x000fc60000004100 */
[----:B------:R-:W5:Y:S02]  /*04f0*/  LDS.U16 R21, [R14+0x2c0] ;  /* 0x0002c0000e157984 */ /* 0x000f640000000400 */
[----:B------:R-:W-:Y:S01]  /*0500*/  FFMA R4, R4, R8, R9 ;  /* 0x0000000804047223 */ /* 0x000fe20000000009 */
[----:B------:R-:W-:Y:S02]  /*0510*/  HADD2.F32 R9, -RZ, R5.H0_H0 ;  /* 0x20000005ff097230 */ /* 0x000fe40000004100 */
[----:B0-----:R-:W-:-:S05]  /*0520*/  HADD2.F32 R23, -RZ, R23.H0_H0 ;  /* 0x20000017ff177230 */ /* 0x001fca0000004100 */
[----:B------:R-:W-:Y:S02]  /*0530*/  FFMA R4, R9, R23, R4 ;  /* 0x0000001709047223 */ /* 0x000fe40000000004 */
[----:B------:R-:W0:Y:S04]  /*0540*/  LDS.U16 R23, [R14+0x300] ;  /* 0x000300000e177984 */ /* 0x000e280000000400 */
[----:B------:R-:W0:Y:S01]  /*0550*/  LDS.64 R8, [R18+0x18] ;  /* 0x0000180012087984 */ /* 0x000e220000000a00 */
[----:B------:R-:W-:Y:S02]  /*0560*/  HADD2.F32 R5, -RZ, R5.H1_H1 ;  /* 0x30000005ff057230 */ /* 0x000fe40000004100 */
[----:B-1----:R-:W-:Y:S02]  /*0570*/  HADD2.F32 R20, -RZ, R20.H0_H0 ;  /* 0x20000014ff147230 */ /* 0x002fe40000004100 */
[----:B------:R-:W-:-:S03]  /*0580*/  HADD2.F32 R24, -RZ, R24.H0_H0 ;  /* 0x20000018ff187230 */ /* 0x000fc60000004100 */
[----:B------:R-:W-:Y:S01]  /*0590*/  FFMA R4, R5, R20, R4 ;  /* 0x0000001405047223 */ /* 0x000fe20000000004 */
[----:B--2---:R-:W-:Y:S01]  /*05a0*/  HADD2.F32 R5, -RZ, R6.H0_H0 ;  /* 0x20000006ff057230 */ /* 0x004fe20000004100 */
[----:B------:R-:W1:Y:S01]  /*05b0*/  LDS.U16 R20, [R14+0x340] ;  /* 0x000340000e147984 */ /* 0x000e620000000400 */
[----:B---3--:R-:W-:-:S03]  /*05c0*/  HADD2.F32 R25, -RZ, R25.H0_H0 ;  /* 0x20000019ff197230 */ /* 0x008fc60000004100 */
[----:B------:R-:W-:Y:S01]  /*05d0*/  FFMA R4, R5, R24, R4 ;  /* 0x0000001805047223 */ /* 0x000fe20000000004 */
[----:B------:R-:W-:Y:S01]  /*05e0*/  HADD2.F32 R5, -RZ, R6.H1_H1 ;  /* 0x30000006ff057230 */ /* 0x000fe20000004100 */
[----:B------:R-:W2:Y:S04]  /*05f0*/  LDS.U16 R24, [R14+0x380] ;  /* 0x000380000e187984 */ /* 0x000ea80000000400 */
[----:B------:R-:W-:Y:S01]  /*0600*/  FFMA R4, R5, R25, R4 ;  /* 0x0000001905047223 */ /* 0x000fe20000000004 */
[----:B----4-:R-:W-:Y:S01]  /*0610*/  HADD2.F32 R22, -RZ, R22.H0_H0 ;  /* 0x20000016ff167230 */ /* 0x010fe20000004100 */
[----:B------:R-:W3:Y:S01]  /*0620*/  LDS.U16 R25, [R14+0x3c0] ;  /* 0x0003c0000e197984 */ /* 0x000ee20000000400 */
[--C-:B------:R-:W-:Y:S02]  /*0630*/  HADD2.F32 R5, -RZ, R7.reuse.H0_H0 ;  /* 0x20000007ff057230 */ /* 0x100fe40000004100 */
[----:B------:R-:W-:Y:S01]  /*0640*/  HADD2.F32 R7, -RZ, R7.H1_H1 ;  /* 0x30000007ff077230 */ /* 0x000fe20000004100 */
[----:B------:R-:W-:Y:S01]  /*0650*/  LDS.U16 R6, [R14+0x400] ;  /* 0x000400000e067984 */ /* 0x000fe20000000400 */
[----:B-----5:R-:W-:-:S02]  /*0660*/  HADD2.F32 R21, -RZ, R21.H0_H0 ;  /* 0x20000015ff157230 */ /* 0x020fc40000004100 */
[----:B------:R-:W-:Y:S02]  /*0670*/  FFMA R22, R5, R22, R4 ;  /* 0x0000001605167223 */ /* 0x000fe40000000004 */
[----:B------:R-:W4:Y:S02]  /*0680*/  LDS.64 R4, [R18+0x20] ;  /* 0x0000200012047984 */ /* 0x000f240000000a00 */
[----:B------:R-:W-:Y:S02]  /*0690*/  FFMA R7, R7, R21, R22 ;  /* 0x0000001507077223 */ /* 0x000fe40000000016 */
[----:B------:R-:W5:Y:S01]  /*06a0*/  LDS.U16 R21, [R14+0x440] ;  /* 0x000440000e157984 */ /* 0x000f620000000400 */
[----:B0-----:R-:W-:Y:S02]  /*06b0*/  HADD2.F32 R23, -RZ, R23.H0_H0 ;  /* 0x20000017ff177230 */ /* 0x001fe40000004100 */
[----:B------:R-:W-:-:S05]  /*06c0*/  HADD2.F32 R22, -RZ, R8.H0_H0 ;  /* 0x20000008ff167230 */ /* 0x000fca0000004100 */
[----:B------:R-:W-:Y:S02]  /*06d0*/  FFMA R22, R22, R23, R7 ;  /* 0x0000001716167223 */ /* 0x000fe40000000007 */
[----:B------:R-:W0:Y:S01]  /*06e0*/  LDS.U16 R7, [R14+0x480] ;  /* 0x000480000e077984 */ /* 0x000e220000000400 */
[----:B------:R-:W-:Y:S02]  /*06f0*/  HADD2.F32 R23, -RZ, R8.H1_H1 ;  /* 0x30000008ff177230 */ /* 0x000fe40000004100 */
[----:B-1----:R-:W-:-:S05]  /*0700*/  HADD2.F32 R20, -RZ, R20.H0_H0 ;  /* 0x20000014ff147230 */ /* 0x002fca0000004100 */
[----:B------:R-:W-:Y:S01]  /*0710*/  FFMA R20, R23, R20, R22 ;  /* 0x0000001417147223 */ /* 0x000fe20000000016 */
[--C-:B------:R-:W-:Y:S01]  /*0720*/  HADD2.F32 R23, -RZ, R9.reuse.H0_H0 ;  /* 0x20000009ff177230 */ /* 0x100fe20000004100 */
[----:B------:R-:W1:Y:S01]  /*0730*/  LDS.U16 R22, [R14+0x4c0] ;  /* 0x0004c0000e167984 */ /* 0x000e620000000400 */
[----:B--2---:R-:W-:Y:S02]  /*0740*/  HADD2.F32 R24, -RZ, R24.H0_H0 ;  /* 0x20000018ff187230 */ /* 0x004fe40000004100 */
[----:B------:R-:W-:Y:S02]  /*0750*/  HADD2.F32 R9, -RZ, R9.H1_H1 ;  /* 0x30000009ff097230 */ /* 0x000fe40000004100 */
[----:B---3--:R-:W-:Y:S02]  /*0760*/  HADD2.F32 R25, -RZ, R25.H0_H0 ;  /* 0x20000019ff197230 */ /* 0x008fe40000004100 */
[----:B------:R-:W-:Y:S02]  /*0770*/  FFMA R20, R23, R24, R20 ;  /* 0x0000001817147223 */ /* 0x000fe40000000014 */
[----:B------:R-:W2:Y:S02]  /*0780*/  LDS.U16 R23, [R14+0x500] ;  /* 0x000500000e177984 */ /* 0x000ea40000000400 */
[----:B------:R-:W-:-:S02]  /*0790*/  FFMA R20, R9, R25, R20 ;  /* 0x0000001909147223 */ /* 0x000fc40000000014 */
[----:B------:R-:W3:Y:S01]  /*07a0*/  LDS.64 R8, [R18+0x28] ;  /* 0x0000280012087984 */ /* 0x000ee20000000a00 */
[----:B----4-:R-:W-:Y:S02]  /*07b0*/  HADD2.F32 R25, -RZ, R4.H0_H0 ;  /* 0x20000004ff197230 */ /* 0x010fe40000004100 */
[----:B------:R-:W-:Y:S01]  /*07c0*/  HADD2.F32 R6, -RZ, R6.H0_H0 ;  /* 0x20000006ff067230 */ /* 0x000fe20000004100 */
[----:B------:R-:W4:Y:S01]  /*07d0*/  LDS.U16 R24, [R14+0x540] ;  /* 0x000540000e187984 */ /* 0x000f220000000400 */
[----:B-----5:R-:W-:-:S03]  /*07e0*/  HADD2.F32 R21, -RZ, R21.H0_H0 ;  /* 0x20000015ff157230 */ /* 0x020fc60000004100 */
[----:B------:R-:W-:Y:S01]  /*07f0*/  FFMA R6, R25, R6, R20 ;  /* 0x0000000619067223 */ /* 0x000fe20000000014 */
[----:B------:R-:W-:Y:S01]  /*0800*/  HADD2.F32 R25, -RZ, R4.H1_H1 ;  /* 0x30000004ff197230 */ /* 0x000fe20000004100 */
[----:B------:R-:W-:Y:S04]  /*0810*/  LDS.U16 R20, [R14+0x600] ;  /* 0x000600000e147984 */ /* 0x000fe80000000400 */
[----:B------:R-:W5:Y:S01]  /*0820*/  LDS.U16 R4, [R14+0x580] ;  /* 0x000580000e047984 */ /* 0x000f620000000400 */
[----:B------:R-:W-:Y:S01]  /*0830*/  FFMA R6, R25, R21, R6 ;  /* 0x0000001519067223 */ /* 0x000fe20000000006 */
[----:B------:R-:W-:Y:S02]  /*0840*/  HADD2.F32 R21, -RZ, R5.H0_H0 ;  /* 0x20000005ff157230 */ /* 0x000fe40000004100 */
[----:B------:R-:W5:Y:S01]  /*0850*/  LDS.U16 R25, [R14+0x5c0] ;  /* 0x0005c0000e197984 */ /* 0x000f620000000400 */
[----:B0-----:R-:W-:-:S05]  /*0860*/  HADD2.F32 R7, -RZ, R7.H0_H0 ;  /* 0x20000007ff077230 */ /* 0x001fca0000004100 */
[----:B------:R-:W-:Y:S02]  /*0870*/  FFMA R21, R21, R7, R6 ;  /* 0x0000000715157223 */ /* 0x000fe40000000006 */
[----:B------:R-:W0:Y:S01]  /*0880*/  LDS.64 R6, [R18+0x30] ;  /* 0x0000300012067984 */ /* 0x000e220000000a00 */
[----:B------:R-:W-:Y:S02]  /*0890*/  HADD2.F32 R26, -RZ, R5.H1_H1 ;  /* 0x30000005ff1a7230 */ /* 0x000fe40000004100 */
[----:B-1----:R-:W-:-:S05]  /*08a0*/  HADD2.F32 R22, -RZ, R22.H0_H0 ;  /* 0x20000016ff167230 */ /* 0x002fca0000004100 */
[----:B------:R-:W-:Y:S01]  /*08b0*/  FFMA R21, R26, R22, R21 ;  /* 0x000000161a157223 */ /* 0x000fe20000000015 */
[----:B--2---:R-:W-:Y:S02]  /*08c0*/  HADD2.F32 R23, -RZ, R23.H0_H0 ;  /* 0x20000017ff177230 */ /* 0x004fe40000004100 */
[--C-:B---3--:R-:W-:Y:S02]  /*08d0*/  HADD2.F32 R22, -RZ, R8.reuse.H0_H0 ;  /* 0x20000008ff167230 */ /* 0x108fe40000004100 */
[----:B------:R-:W-:Y:S02]  /*08e0*/  HADD2.F32 R5, -RZ, R8.H1_H1 ;  /* 0x30000008ff057230 */ /* 0x000fe40000004100 */
[----:B----4-:R-:W-:Y:S02]  /*08f0*/  HADD2.F32 R24, -RZ, R24.H0_H0 ;  /* 0x20000018ff187230 */ /* 0x010fe40000004100 */
[----:B------:R-:W-:Y:S01]  /*0900*/  FFMA R22, R22, R23, R21 ;  /* 0x0000001716167223 */ /* 0x000fe20000000015 */
[----:B------:R-:W-:Y:S01]  /*0910*/  HADD2.F32 R26, -RZ, R9.H0_H0 ;  /* 0x20000009ff1a7230 */ /* 0x000fe20000004100 */
[----:B------:R-:W1:Y:S02]  /*0920*/  LDS.U16 R21, [R14+0x640] ;  /* 0x000640000e157984 */ /* 0x000e640000000400 */
[----:B------:R-:W-:-:S02]  /*0930*/  FFMA R5, R5, R24, R22 ;  /* 0x0000001805057223 */ /* 0x000fc40000000016 */
[----:B------:R-:W2:Y:S01]  /*0940*/  LDS.U16 R8, [R14+0x680] ;  /* 0x000680000e087984 */ /* 0x000ea20000000400 */
[----:B-----5:R-:W-:-:S03]  /*0950*/  HADD2.F32 R4, -RZ, R4.H0_H0 ;  /* 0x20000004ff047230 */ /* 0x020fc60000004100 */
[----:B------:R-:W-:Y:S01]  /*0960*/  LDS.U16 R22, [R14+0x700] ;  /* 0x000700000e167984 */ /* 0x000fe20000000400 */
[----:B------:R-:W-:Y:S02]  /*0970*/  HADD2.F32 R23, -RZ, R9.H1_H1 ;  /* 0x30000009ff177230 */ /* 0x000fe40000004100 */
[----:B------:R-:W-:Y:S02]  /*0980*/  HADD2.F32 R25, -RZ, R25.H0_H0 ;  /* 0x20000019ff197230 */ /* 0x000fe40000004100 */
[----:B------:R-:W-:Y:S01]  /*0990*/  FFMA R4, R26, R4, R5 ;  /* 0x000000041a047223 */ /* 0x000fe20000000005 */
[----:B------:R-:W3:Y:S03]  /*09a0*/  LDS.U16 R9, [R14+0x6c0] ;  /* 0x0006c0000e097984 */ /* 0x000ee60000000400 */
[----:B------:R-:W-:Y:S02]  /*09b0*/  FFMA R23, R23, R25, R4 ;  /* 0x0000001917177223 */ /* 0x000fe40000000004 */
[----:B------:R-:W4:Y:S01]  /*09c0*/  LDS.64 R4, [R18+0x38] ;  /* 0x0000380012047984 */ /* 0x000f220000000a00 */
[----:B0-----:R-:W-:-:S02]  /*09d0*/  HADD2.F32 R24, -RZ, R6.H0_H0 ;  /* 0x20000006ff187230 */ /* 0x001fc40000004100 */
[----:B------:R-:W-:Y:S02]  /*09e0*/  HADD2.F32 R25, -RZ, R20.H0_H0 ;  /* 0x20000014ff197230 */ /* 0x000fe40000004100 */
[----:B------:R-:W0:Y:S03]  /*09f0*/  LDS.U16 R20, [R14+0x740] ;  /* 0x000740000e147984 */ /* 0x000e260000000400 */
[----:B------:R-:W-:Y:S02]  /*0a00*/  FFMA R25, R24, R25, R23 ;  /* 0x0000001918197223 */ /* 0x000fe40000000017 */
[----:B------:R-:W5:Y:S04]  /*0a10*/  LDS.U16 R24, [R14+0x780] ;  /* 0x000780000e187984 */ /* 0x000f680000000400 */
[----:B------:R-:W5:Y:S01]  /*0a20*/  LDS.U16 R23, [R14+0x7c0] ;  /* 0x0007c0000e177984 */ /* 0x000f620000000400 */
[----:B------:R-:W-:-:S02]  /*0a30*/  HADD2.F32 R6, -RZ, R6.H1_H1 ;  /* 0x30000006ff067230 */ /* 0x000fc40000004100 */
[----:B-1----:R-:W-:Y:S02]  /*0a40*/  HADD2.F32 R21, -RZ, R21.H0_H0 ;  /* 0x20000015ff157230 */ /* 0x002fe40000004100 */
[----:B--2---:R-:W-:-:S03]  /*0a50*/  HADD2.F32 R8, -RZ, R8.H0_H0 ;  /* 0x20000008ff087230 */ /* 0x004fc60000004100 */
[----:B------:R-:W-:Y:S01]  /*0a60*/  FFMA R6, R6, R21, R25 ;  /* 0x0000001506067223 */ /* 0x000fe20000000019 */
[--C-:B------:R-:W-:Y:S02]  /*0a70*/  HADD2.F32 R21, -RZ, R7.reuse.H0_H0 ;  /* 0x20000007ff157230 */ /* 0x100fe40000004100 */
[----:B------:R-:W-:-:S03]  /*0a80*/  HADD2.F32 R7, -RZ, R7.H1_H1 ;  /* 0x30000007ff077230 */ /* 0x000fc60000004100 */
[----:B------:R-:W-:Y:S01]  /*0a90*/  FFMA R6, R21, R8, R6 ;  /* 0x0000000815067223 */ /* 0x000fe20000000006 */
[----:B---3--:R-:W-:Y:S02]  /*0aa0*/  HADD2.F32 R9, -RZ, R9.H0_H0 ;  /* 0x20000009ff097230 */ /* 0x008fe40000004100 */
[----:B------:R-:W-:Y:S01]  /*0ab0*/  HADD2.F32 R22, -RZ, R22.H0_H0 ;  /* 0x20000016ff167230 */ /* 0x000fe20000004100 */
[----:B------:R-:W-:Y:S01]  /*0ac0*/  UIADD3 UR4, UPT, UPT, UR4, 0x1, URZ ;  /* 0x0000000104047890 */ /* 0x000fe2000fffe0ff */
[--C-:B----4-:R-:W-:Y:S02]  /*0ad0*/  HADD2.F32 R21, -RZ, R4.reuse.H0_H0 ;  /* 0x20000004ff157230 */ /* 0x110fe40000004100 */
[----:B------:R-:W-:Y:S01]  /*0ae0*/  FFMA R6, R7, R9, R6 ;  /* 0x0000000907067223 */ /* 0x000fe20000000006 */
[----:B------:R-:W-:Y:S01]  /*0af0*/  HADD2.F32 R7, -RZ, R4.H1_H1 ;  /* 0x30000004ff077230 */ /* 0x000fe20000004100 */
[----:B------:R-:W-:Y:S01]  /*0b00*/  UISETP.NE.AND UP0, UPT, UR4, URZ, UPT ;  /* 0x000000ff0400728c */ /* 0x000fe2000bf05270 */
[----:B0-----:R-:W-:-:S02]  /*0b10*/  HADD2.F32 R20, -RZ, R20.H0_H0 ;  /* 0x20000014ff147230 */ /* 0x001fc40000004100 */
[----:B------:R-:W-:Y:S01]  /*0b20*/  FFMA R6, R21, R22, R6 ;  /* 0x0000001615067223 */ /* 0x000fe20000000006 */
[--C-:B------:R-:W-:Y:S02]  /*0b30*/  HADD2.F32 R9, -RZ, R5.reuse.H0_H0 ;  /* 0x20000005ff097230 */ /* 0x100fe40000004100 */
[----:B-----5:R-:W-:Y:S02]  /*0b40*/  HADD2.F32 R24, -RZ, R24.H0_H0 ;  /* 0x20000018ff187230 */ /* 0x020fe40000004100 */
[----:B------:R-:W-:Y:S01]  /*0b50*/  FFMA R6, R7, R20, R6 ;  /* 0x0000001407067223 */ /* 0x000fe20000000006 */
[----:B------:R-:W-:Y:S02]  /*0b60*/  HADD2.F32 R5, -RZ, R5.H1_H1 ;  /* 0x30000005ff057230 */ /* 0x000fe40000004100 */
[----:B------:R-:W-:Y:S02]  /*0b70*/  HADD2.F32 R23, -RZ, R23.H0_H0 ;  /* 0x20000017ff177230 */ /* 0x000fe40000004100 */
[----:B------:R-:W-:Y:S01]  /*0b80*/  FFMA R6, R9, R24, R6 ;  /* 0x0000001809067223 */ /* 0x000fe20000000006 */
[----:B------:R-:W-:-:S02]  /*0b90*/  IADD3 R0, PT, PT, R0, 0x20, RZ ;  /* 0x0000002000007810 */ /* 0x000fc40007ffe0ff */
[----:B------:R-:W-:Y:S01]  /*0ba0*/  IADD3 R13, PT, PT, R13, 0x20, RZ ;  /* 0x000000200d0d7810 */ /* 0x000fe20007ffe0ff */
[----:B------:R-:W-:Y:S01]  /*0bb0*/  FFMA R20, R5, R23, R6 ;  /* 0x0000001705147223 */ /* 0x000fe20000000006 */
[----:B------:R-:W-:Y:S02]  /*0bc0*/  IADD3 R15, PT, PT, R15, 0x20, RZ ;  /* 0x000000200f0f7810 */ /* 0x000fe40007ffe0ff */
[----:B------:R-:W-:Y:S01]  /*0bd0*/  LEA R17, R12, R17, 0x5 ;  /* 0x000000110c117211 */ /* 0x000fe200078e28ff */
[----:B------:R-:W-:Y:S06]  /*0be0*/  BAR.SYNC.DEFER_BLOCKING 0x0 ;  /* 0x0000000000007b1d */ /* 0x000fec0000010000 */
[----:B------:R-:W-:Y:S05]  /*0bf0*/  BRA.U UP0, `(.L_x_1) ;  /* 0xfffffff500887547 */ /* 0x000fea000b83ffff */
.L_x_0:
[----:B------:R-:W0:Y:S02]  /*0c00*/  LDCU.64 UR6, c[0x0][0x398] ;  /* 0x00007300ff0677ac */ /* 0x000e240008000a00 */
[----:B0-----:R-:W-:-:S04]  /*0c10*/  ISETP.GE.AND P0, PT, R11, UR7, PT ;  /* 0x000000070b007c0c */ /* 0x001fc8000bf06270 */
[----:B------:R-:W-:-:S13]  /*0c20*/  ISETP.GE.OR P0, PT, R10, UR6, P0 ;  /* 0x000000060a007c0c */ /* 0x000fda0008706670 */
[----:B------:R-:W-:Y:S05]  /*0c30*/  @P0 EXIT ;  /* 0x000000000000094d */ /* 0x000fea0003800000 */
[----:B------:R-:W0:Y:S01]  /*0c40*/  LDC.64 R2, c[0x0][0x390] ;  /* 0x0000e400ff027b82 */ /* 0x000e220000000a00 */
[----:B------:R-:W-:Y:S01]  /*0c50*/  IMAD R11, R10, UR7, R11 ;  /* 0x000000070a0b7c24 */ /* 0x000fe2000f8e020b */
[----:B------:R-:W1:Y:S01]  /*0c60*/  LDCU UR4, c[0x0][0x3a8] ;  /* 0x00007500ff0477ac */ /* 0x000e620008000800 */
[----:B------:R-:W2:Y:S02]  /*0c70*/  LDCU UR5, c[0x0][0x3a4] ;  /* 0x00007480ff0577ac */ /* 0x000ea40008000800 */
[----:B0-----:R-:W-:-:S05]  /*0c80*/  IMAD.WIDE R2, R11, 0x2, R2 ;  /* 0x000000020b027825 */ /* 0x001fca00078e0202 */
[----:B------:R-:W3:Y:S02]  /*0c90*/  LDG.E.U16 R0, desc[UR8][R2.64] ;  /* 0x0000000802007981 */ /* 0x000ee4000c1e1500 */
[----:B---3--:R-:W-:-:S05]  /*0ca0*/  HADD2.F32 R0, -RZ, R0.H0_H0 ;  /* 0x20000000ff007230 */ /* 0x008fca0000004100 */
[----:B-1----:R-:W-:-:S04]  /*0cb0*/  FMUL R5, R0, UR4 ;  /* 0x0000000400057c20 */ /* 0x002fc80008400000 */
[----:B--2---:R-:W-:-:S05]  /*0cc0*/  FFMA R5, R20, UR5, R5 ;  /* 0x0000000514057c23 */ /* 0x004fca0008000005 */
[----:B------:R-:W-:-:S05]  /*0cd0*/  F2FP.F16.F32.PACK_AB R5, RZ, R5 ;  /* 0x00000005ff05723e */ /* 0x000fca00000000ff */
[----:B------:R-:W-:Y:S01]  /*0ce0*/  STG.E.U16 desc[UR8][R2.64], R5 ;  /* 0x0000000502007986 */ /* 0x000fe2000c101508 */
[----:B------:R-:W-:Y:S05]  /*0cf0*/  EXIT ;  /* 0x000000000000794d */ /* 0x000fea0003800000 */
.L_x_2:
[----:B------:R-:W-:-:S00]  /*0d00*/  BRA `(.L_x_2) ;  /* 0xfffffffc00fc7947 */ /* 0x000fc0000383ffff */
[----:B------:R-:W-:-:S00]  /*0d10*/  NOP ;  /* 0x0000000000007918 */ /* 0x000fc00000000000 */
        /* <DEDUP_REMOVED lines=14> */
.L_x_3:


//--------------------- .nv.shared._Z4gemmPK6__halfS1_PS_iiiff --------------------------
	.section	.nv.shared._Z4gemmPK6__halfS1_PS_iiiff,"aw",@nobits
	.sectionflags	@""
	.align	2
.nv.shared._Z4gemmPK6__halfS1_PS_iiiff:
	.zero		5120


//--------------------- .nv.shared.reserved.0     --------------------------
	.section	.nv.shared.reserved.0,"aw",@nobits
	.weak		__nv_reservedSMEM_offset_0_alias
	.size		__nv_reservedSMEM_offset_0_alias, 0, 64
	.other		__nv_reservedSMEM_offset_0_alias,@"STO_CUDA_RESERVED_SHARED STV_DEFAULT"
__nv_reservedSMEM_offset_0_alias:
	.zero		0
	.zero		64


//--------------------- .nv.constant0._Z4gemmPK6__halfS1_PS_iiiff --------------------------
	.section	.nv.constant0._Z4gemmPK6__halfS1_PS_iiiff,"a",@progbits
	.sectionflags	@""
	.align	4
.nv.constant0._Z4gemmPK6__halfS1_PS_iiiff:
	.zero		940


//--------------------- SYMBOLS --------------------------

	.type		.nv.reservedSmem.offset0,@object
	.size		.nv.reservedSmem.offset0,0x4
	.type		.nv.reservedSmem.cap,@object
	.size		.nv.reservedSmem.cap,0x4
